//
// Generated by NVIDIA NVVM Compiler
//
// Compiler Build ID: CL-36424714
// Cuda compilation tools, release 13.0, V13.0.88
// Based on NVVM 20.0.0
//

.version 9.0
.target sm_100
.address_size 64

	// .globl	_Z8allocmemv
.extern .func  (.param .b64 func_retval0) malloc
(
	.param .b64 malloc_param_0
)
;
.extern .func  (.param .b32 func_retval0) vprintf
(
	.param .b64 vprintf_param_0,
	.param .b64 vprintf_param_1
)
;
.extern .func free
(
	.param .b64 free_param_0
)
;
.global .align 8 .b8 dataptr[160];
.global .align 1 .b8 $str[39] = {66, 108, 111, 99, 107, 32, 37, 100, 44, 32, 84, 104, 114, 101, 97, 100, 32, 37, 100, 58, 32, 102, 105, 110, 97, 108, 32, 118, 97, 108, 117, 101, 32, 61, 32, 37, 100, 10};

.visible .entry _Z8allocmemv()
{
	.reg .pred 	%p<3>;
	.reg .b32 	%r<7>;
	.reg .b64 	%rd<13>;

	mov.u32 	%r1, %tid.x;
	setp.ne.s32 	%p1, %r1, 0;
	@%p1 bra 	$L__BB0_2;
	mov.u32 	%r2, %ntid.x;
	shl.b32 	%r3, %r2, 2;
	cvt.u64.u32 	%rd2, %r3;
	{ // callseq 0, 0
	.param .b64 param0;
	st.param.b64 	[param0], %rd2;
	.param .b64 retval0;
	call.uni (retval0), 
	malloc, 
	(
	param0
	);
	ld.param.b64 	%rd3, [retval0];
	} // callseq 0
	mov.u32 	%r4, %ctaid.x;
	mul.wide.u32 	%rd5, %r4, 8;
	mov.u64 	%rd6, dataptr;
	add.s64 	%rd7, %rd6, %rd5;
	st.global.u64 	[%rd7], %rd3;
$L__BB0_2:
	bar.sync 	0;
	mov.u32 	%r5, %ctaid.x;
	mul.wide.u32 	%rd8, %r5, 8;
	mov.u64 	%rd9, dataptr;
	add.s64 	%rd10, %rd9, %rd8;
	ld.global.u64 	%rd1, [%rd10];
	setp.eq.s64 	%p2, %rd1, 0;
	@%p2 bra 	$L__BB0_4;
	mul.wide.u32 	%rd11, %r1, 4;
	add.s64 	%rd12, %rd1, %rd11;
	mov.b32 	%r6, 0;
	st.u32 	[%rd12], %r6;
$L__BB0_4:
	ret;

}
	// .globl	_Z6usememv
.visible .entry _Z6usememv()
{
	.reg .pred 	%p<2>;
	.reg .b32 	%r<5>;
	.reg .b64 	%rd<8>;

	mov.u32 	%r1, %ctaid.x;
	mul.wide.u32 	%rd2, %r1, 8;
	mov.u64 	%rd3, dataptr;
	add.s64 	%rd4, %rd3, %rd2;
	ld.global.u64 	%rd1, [%rd4];
	setp.eq.s64 	%p1, %rd1, 0;
	@%p1 bra 	$L__BB1_2;
	cvta.to.global.u64 	%rd5, %rd1;
	mov.u32 	%r2, %tid.x;
	mul.wide.u32 	%rd6, %r2, 4;
	add.s64 	%rd7, %rd5, %rd6;
	ld.global.u32 	%r3, [%rd7];
	add.s32 	%r4, %r3, %r2;
	st.global.u32 	[%rd7], %r4;
$L__BB1_2:
	ret;

}
	// .globl	_Z7freememv
.visible .entry _Z7freememv()
{
	.local .align 8 .b8 	__local_depot2[16];
	.reg .b64 	%SP;
	.reg .b64 	%SPL;
	.reg .pred 	%p<3>;
	.reg .b32 	%r<7>;
	.reg .b64 	%rd<11>;

	mov.u64 	%SPL, __local_depot2;
	cvta.local.u64 	%SP, %SPL;
	mov.u32 	%r1, %ctaid.x;
	mul.wide.u32 	%rd2, %r1, 8;
	mov.u64 	%rd3, dataptr;
	add.s64 	%rd4, %rd3, %rd2;
	ld.global.u64 	%rd1, [%rd4];
	setp.eq.s64 	%p1, %rd1, 0;
	@%p1 bra 	$L__BB2_2;
	add.u64 	%rd5, %SP, 0;
	add.u64 	%rd6, %SPL, 0;
	mov.u32 	%r2, %tid.x;
	mul.wide.u32 	%rd7, %r2, 4;
	add.s64 	%rd8, %rd1, %rd7;
	ld.u32 	%r3, [%rd8];
	st.local.v2.u32 	[%rd6], {%r1, %r2};
	st.local.u32 	[%rd6+8], %r3;
	mov.u64 	%rd9, $str;
	cvta.global.u64 	%rd10, %rd9;
	{ // callseq 1, 0
	.param .b64 param0;
	st.param.b64 	[param0], %rd10;
	.param .b64 param1;
	st.param.b64 	[param1], %rd5;
	.param .b32 retval0;
	call.uni (retval0), 
	vprintf, 
	(
	param0, 
	param1
	);
	ld.param.b32 	%r4, [retval0];
	} // callseq 1
$L__BB2_2:
	mov.u32 	%r6, %tid.x;
	setp.ne.s32 	%p2, %r6, 0;
	@%p2 bra 	$L__BB2_4;
	{ // callseq 2, 0
	.param .b64 param0;
	st.param.b64 	[param0], %rd1;
	call.uni 
	free, 
	(
	param0
	);
	} // callseq 2
$L__BB2_4:
	ret;

}


// ===== COMPILED SASS (sm_100) =====

	.target	sm_100

	.elftype	@"ET_EXEC"


//--------------------- .note.nv.tkinfo           --------------------------
	.section	.note.nv.tkinfo,"",@"SHT_NOTE"
	.sectionflags	@"SHF_NOTE_NV_TKINFO"
	.tkinfo
        /*0018*/ 	.word	0x00000002
        /*0030*/ 	.string	""
        /*0030*/ 	.string	"ptxas"
        /*0030*/ 	.string	"Cuda compilation tools, release 13.0, V13.0.88"
        /*0030*/ 	.string	"Build cuda_13.0.r13.0/compiler.36424714_0"
        /*0030*/ 	.string	"-arch sm_100 -m 64 "



//--------------------- .note.nv.cuinfo           --------------------------
	.section	.note.nv.cuinfo,"",@"SHT_NOTE"
	.sectionflags	@"SHF_NOTE_NV_CUINFO"
        /*0018*/ 	.short	0x0002
        /*001a*/ 	.short	0x0064
        /*001c*/ 	.short	0x0082
	.zero		2


//--------------------- .nv.info                  --------------------------
	.section	.nv.info,"",@"SHT_CUDA_INFO"
	.align	4


	//----- nvinfo : EIATTR_REGCOUNT
	.align		4
        /*0000*/ 	.byte	0x04, 0x2f
        /*0002*/ 	.short	(.L_3 - .L_2)
	.align		4
.L_2:
        /*0004*/ 	.word	index@(_Z8allocmemv)
        /*0008*/ 	.word	0x00000018


	//----- nvinfo : EIATTR_FRAME_SIZE
	.align		4
.L_3:
        /*000c*/ 	.byte	0x04, 0x11
        /*000e*/ 	.short	(.L_5 - .L_4)
	.align		4
.L_4:
        /*0010*/ 	.word	index@(_Z8allocmemv)
        /*0014*/ 	.word	0x00000000


	//----- nvinfo : EIATTR_REGCOUNT
	.align		4
.L_5:
        /*0018*/ 	.byte	0x04, 0x2f
        /*001a*/ 	.short	(.L_7 - .L_6)
	.align		4
.L_6:
        /*001c*/ 	.word	index@(_Z6usememv)
        /*0020*/ 	.word	0x00000008


	//----- nvinfo : EIATTR_FRAME_SIZE
	.align		4
.L_7:
        /*0024*/ 	.byte	0x04, 0x11
        /*0026*/ 	.short	(.L_9 - .L_8)
	.align		4
.L_8:
        /*0028*/ 	.word	index@(_Z6usememv)
        /*002c*/ 	.word	0x00000000


	//----- nvinfo : EIATTR_REGCOUNT
	.align		4
.L_9:
        /*0030*/ 	.byte	0x04, 0x2f
        /*0032*/ 	.short	(.L_11 - .L_10)
	.align		4
.L_10:
        /*0034*/ 	.word	index@(_Z7freememv)
        /*0038*/ 	.word	0x00000018


	//----- nvinfo : EIATTR_FRAME_SIZE
	.align		4
.L_11:
        /*003c*/ 	.byte	0x04, 0x11
        /*003e*/ 	.short	(.L_13 - .L_12)
	.align		4
.L_12:
        /*0040*/ 	.word	index@(_Z7freememv)
        /*0044*/ 	.word	0x00000010


	//----- nvinfo : EIATTR_MIN_STACK_SIZE
	.align		4
.L_13:
        /*0048*/ 	.byte	0x04, 0x12
        /*004a*/ 	.short	(.L_15 - .L_14)
	.align		4
.L_14:
        /*004c*/ 	.word	index@(_Z7freememv)
        /*0050*/ 	.word	0x00000010


	//----- nvinfo : EIATTR_MIN_STACK_SIZE
	.align		4
.L_15:
        /*0054*/ 	.byte	0x04, 0x12
        /*0056*/ 	.short	(.L_17 - .L_16)
	.align		4
.L_16:
        /*0058*/ 	.word	index@(_Z6usememv)
        /*005c*/ 	.word	0x00000000


	//----- nvinfo : EIATTR_MIN_STACK_SIZE
	.align		4
.L_17:
        /*0060*/ 	.byte	0x04, 0x12
        /*0062*/ 	.short	(.L_19 - .L_18)
	.align		4
.L_18:
        /*0064*/ 	.word	index@(_Z8allocmemv)
        /*0068*/ 	.word	0x00000000
.L_19:


//--------------------- .nv.compat                --------------------------
	.section	.nv.compat,"",@"SHT_CUDA_COMPAT_INFO"
	.align	4
        /*0000*/ 	.byte	0x02, 0x09, 0x00, 0x00, 0x02, 0x02, 0x01, 0x00, 0x02, 0x05, 0x05, 0x00, 0x03, 0x07, 0x01, 0x01
        /*0010*/ 	.byte	0x02, 0x03, 0x00, 0x00, 0x02, 0x06, 0x01, 0x00, 0x04, 0x0b, 0x08, 0x00, 0x09, 0x00, 0x00, 0x00
        /*0020*/ 	.byte	0x00, 0x00, 0x00, 0x00


//--------------------- .nv.info._Z7freememv      --------------------------
	.section	.nv.info._Z7freememv,"",@"SHT_CUDA_INFO"
	.sectionflags	@""
	.align	4


	//----- nvinfo : EIATTR_CUDA_API_VERSION
	.align		4
        /*0000*/ 	.byte	0x04, 0x37
        /*0002*/ 	.short	(.L_21 - .L_20)
.L_20:
        /*0004*/ 	.word	0x00000082


	//----- nvinfo : EIATTR_SPARSE_MMA_MASK
	.align		4
.L_21:
        /*0008*/ 	.byte	0x03, 0x50
        /*000a*/ 	.short	0x0000


	//----- nvinfo : EIATTR_MAXREG_COUNT
	.align		4
        /*000c*/ 	.byte	0x03, 0x1b
        /*000e*/ 	.short	0x00ff


	//----- nvinfo : EIATTR_EXTERNS
	.align		4
        /*0010*/ 	.byte	0x04, 0x0f
        /*0012*/ 	.short	(.L_23 - .L_22)


	//   ....[0]....
	.align		4
.L_22:
        /*0014*/ 	.word	index@(vprintf)


	//   ....[1]....
	.align		4
        /*0018*/ 	.word	index@(free)


	//----- nvinfo : EIATTR_MERCURY_ISA_VERSION
	.align		4
.L_23:
        /*001c*/ 	.byte	0x03, 0x5f
        /*001e*/ 	.short	0x0101


	//----- nvinfo : EIATTR_VRC_CTA_INIT_COUNT
	.align		4
        /*0020*/ 	.byte	0x02, 0x4a
	.zero		1
	.zero		1


	//----- nvinfo : EIATTR_SYSCALL_OFFSETS
	.align		4
        /*0024*/ 	.byte	0x04, 0x46
        /*0026*/ 	.short	(.L_25 - .L_24)


	//   ....[0]....
.L_24:
        /*0028*/ 	.word	0x00000190


	//   ....[1]....
        /*002c*/ 	.word	0x00000220


	//----- nvinfo : EIATTR_EXIT_INSTR_OFFSETS
	.align		4
.L_25:
        /*0030*/ 	.byte	0x04, 0x1c
        /*0032*/ 	.short	(.L_27 - .L_26)


	//   ....[0]....
.L_26:
        /*0034*/ 	.word	0x000001c0


	//   ....[1]....
        /*0038*/ 	.word	0x00000230


	//----- nvinfo : EIATTR_CRS_STACK_SIZE
	.align		4
.L_27:
        /*003c*/ 	.byte	0x04, 0x1e
        /*003e*/ 	.short	(.L_29 - .L_28)
.L_28:
        /*0040*/ 	.word	0x00000000


	//----- nvinfo : EIATTR_SW_WAR
	.align		4
.L_29:
        /*0044*/ 	.byte	0x04, 0x36
        /*0046*/ 	.short	(.L_31 - .L_30)
.L_30:
        /*0048*/ 	.word	0x00000008
.L_31:


//--------------------- .nv.info._Z6usememv       --------------------------
	.section	.nv.info._Z6usememv,"",@"SHT_CUDA_INFO"
	.sectionflags	@""
	.align	4


	//----- nvinfo : EIATTR_CUDA_API_VERSION
	.align		4
        /*0000*/ 	.byte	0x04, 0x37
        /*0002*/ 	.short	(.L_33 - .L_32)
.L_32:
        /*0004*/ 	.word	0x00000082


	//----- nvinfo : EIATTR_SPARSE_MMA_MASK
	.align		4
.L_33:
        /*0008*/ 	.byte	0x03, 0x50
        /*000a*/ 	.short	0x0000


	//----- nvinfo : EIATTR_MAXREG_COUNT
	.align		4
        /*000c*/ 	.byte	0x03, 0x1b
        /*000e*/ 	.short	0x00ff


	//----- nvinfo : EIATTR_MERCURY_ISA_VERSION
	.align		4
        /*0010*/ 	.byte	0x03, 0x5f
        /*0012*/ 	.short	0x0101


	//----- nvinfo : EIATTR_VRC_CTA_INIT_COUNT
	.align		4
        /*0014*/ 	.byte	0x02, 0x4a
	.zero		1
	.zero		1


	//----- nvinfo : EIATTR_EXIT_INSTR_OFFSETS
	.align		4
        /*0018*/ 	.byte	0x04, 0x1c
        /*001a*/ 	.short	(.L_35 - .L_34)


	//   ....[0]....
.L_34:
        /*001c*/ 	.word	0x00000080


	//   ....[1]....
        /*0020*/ 	.word	0x000000e0


	//----- nvinfo : EIATTR_SW_WAR
	.align		4
.L_35:
        /*0024*/ 	.byte	0x04, 0x36
        /*0026*/ 	.short	(.L_37 - .L_36)
.L_36:
        /*0028*/ 	.word	0x00000008
.L_37:


//--------------------- .nv.info._Z8allocmemv     --------------------------
	.section	.nv.info._Z8allocmemv,"",@"SHT_CUDA_INFO"
	.sectionflags	@""
	.align	4


	//----- nvinfo : EIATTR_CUDA_API_VERSION
	.align		4
        /*0000*/ 	.byte	0x04, 0x37
        /*0002*/ 	.short	(.L_39 - .L_38)
.L_38:
        /*0004*/ 	.word	0x00000082


	//----- nvinfo : EIATTR_SPARSE_MMA_MASK
	.align		4
.L_39:
        /*0008*/ 	.byte	0x03, 0x50
        /*000a*/ 	.short	0x0000


	//----- nvinfo : EIATTR_MAXREG_COUNT
	.align		4
        /*000c*/ 	.byte	0x03, 0x1b
        /*000e*/ 	.short	0x00ff


	//----- nvinfo : EIATTR_NUM_BARRIERS
	.align		4
        /*0010*/ 	.byte	0x02, 0x4c
        /*0012*/ 	.byte	0x01
	.zero		1


	//----- nvinfo : EIATTR_EXTERNS
	.align		4
        /*0014*/ 	.byte	0x04, 0x0f
        /*0016*/ 	.short	(.L_41 - .L_40)


	//   ....[0]....
	.align		4
.L_40:
        /*0018*/ 	.word	index@(malloc)


	//----- nvinfo : EIATTR_MERCURY_ISA_VERSION
	.align		4
.L_41:
        /*001c*/ 	.byte	0x03, 0x5f
        /*001e*/ 	.short	0x0101


	//----- nvinfo : EIATTR_VRC_CTA_INIT_COUNT
	.align		4
        /*0020*/ 	.byte	0x02, 0x4a
	.zero		1
	.zero		1


	//----- nvinfo : EIATTR_SYSCALL_OFFSETS
	.align		4
        /*0024*/ 	.byte	0x04, 0x46
        /*0026*/ 	.short	(.L_43 - .L_42)


	//   ....[0]....
.L_42:
        /*0028*/ 	.word	0x000000c0


	//----- nvinfo : EIATTR_EXIT_INSTR_OFFSETS
	.align		4
.L_43:
        /*002c*/ 	.byte	0x04, 0x1c
        /*002e*/ 	.short	(.L_45 - .L_44)


	//   ....[0]....
.L_44:
        /*0030*/ 	.word	0x00000190


	//   ....[1]....
        /*0034*/ 	.word	0x000001c0


	//----- nvinfo : EIATTR_CRS_STACK_SIZE
	.align		4
.L_45:
        /*0038*/ 	.byte	0x04, 0x1e
        /*003a*/ 	.short	(.L_47 - .L_46)
.L_46:
        /*003c*/ 	.word	0x00000000


	//----- nvinfo : EIATTR_SW_WAR
	.align		4
.L_47:
        /*0040*/ 	.byte	0x04, 0x36
        /*0042*/ 	.short	(.L_49 - .L_48)
.L_48:
        /*0044*/ 	.word	0x00000008
.L_49:


//--------------------- .nv.callgraph             --------------------------
	.section	.nv.callgraph,"",@"SHT_CUDA_CALLGRAPH"
	.align	4
	.sectionentsize	8
	.align		4
        /*0000*/ 	.word	0x00000000
	.align		4
        /*0004*/ 	.word	0xffffffff
	.align		4
        /*0008*/ 	.word	index@(_Z7freememv)
	.align		4
        /*000c*/ 	.word	index@(free)
	.align		4
        /*0010*/ 	.word	index@(_Z7freememv)
	.align		4
        /*0014*/ 	.word	index@(vprintf)
	.align		4
        /*0018*/ 	.word	index@(_Z8allocmemv)
	.align		4
        /*001c*/ 	.word	index@(malloc)
	.align		4
        /*0020*/ 	.word	0x00000000
	.align		4
        /*0024*/ 	.word	0xfffffffe
	.align		4
        /*0028*/ 	.word	0x00000000
	.align		4
        /*002c*/ 	.word	0xfffffffd
	.align		4
        /*0030*/ 	.word	0x00000000
	.align		4
        /*0034*/ 	.word	0xfffffffc


//--------------------- .nv.constant4             --------------------------
	.section	.nv.constant4,"a",@progbits
	.align	8
	.align		8
.nv.constant4:
        /*0000*/ 	.dword	vprintf
	.align		8
        /*0008*/ 	.dword	free
	.align		8
        /*0010*/ 	.dword	dataptr
	.align		8
        /*0018*/ 	.dword	$str
	.align		8
        /*0020*/ 	.dword	malloc


//--------------------- .text._Z7freememv         --------------------------
	.section	.text._Z7freememv,"ax",@progbits
	.align	128
        .global         _Z7freememv
        .type           _Z7freememv,@function
        .size           _Z7freememv,(.L_x_7 - _Z7freememv)
        .other          _Z7freememv,@"STO_CUDA_ENTRY STV_DEFAULT"
_Z7freememv:
.text._Z7freememv:
[----:B------:R-:W0:Y:S01]  /*0000*/  LDC R1, c[0x0][0x37c] ;  /* 0x0000df00ff017b82 */ /* 0x000e220000000800 */
[----:B------:R-:W1:Y:S07]  /*0010*/  S2R R10, SR_CTAID.X ;  /* 0x00000000000a7919 */ /* 0x000e6e0000002500 */
[----:B------:R-:W1:Y:S01]  /*0020*/  LDC.64 R16, c[0x4][0x10] ;  /* 0x01000400ff107b82 */ /* 0x000e620000000a00 */
[----:B------:R-:W2:Y:S01]  /*0030*/  LDCU.64 UR4, c[0x0][0x358] ;  /* 0x00006b00ff0477ac */ /* 0x000ea20008000a00 */
[----:B0-----:R-:W-:-:S02]  /*0040*/  VIADD R1, R1, 0xfffffff0 ;  /* 0xfffffff001017836 */ /* 0x001fc40000000000 */
[----:B-1----:R-:W-:-:S06]  /*0050*/  IMAD.WIDE.U32 R16, R10, 0x8, R16 ;  /* 0x000000080a107825 */ /* 0x002fcc00078e0010 */
[----:B--2---:R-:W2:Y:S01]  /*0060*/  LDG.E.64 R16, desc[UR4][R16.64] ;  /* 0x0000000410107981 */ /* 0x004ea2000c1e1b00 */
[----:B------:R-:W0:Y:S01]  /*0070*/  LDCU UR6, c[0x0][0x2f8] ;  /* 0x00005f00ff0677ac */ /* 0x000e220008000800 */
[----:B------:R-:W1:Y:S01]  /*0080*/  LDCU UR7, c[0x0][0x2fc] ;  /* 0x00005f80ff0777ac */ /* 0x000e620008000800 */
[----:B0-----:R-:W-:-:S05]  /*0090*/  IADD3 R6, P1, PT, R1, UR6, RZ ;  /* 0x0000000601067c10 */ /* 0x001fca000ff3e0ff */
[----:B-1----:R-:W-:Y:S01]  /*00a0*/  IMAD.X R7, RZ, RZ, UR7, P1 ;  /* 0x00000007ff077e24 */ /* 0x002fe200088e06ff */
[----:B--2---:R-:W-:-:S04]  /*00b0*/  ISETP.NE.U32.AND P0, PT, R16, RZ, PT ;  /* 0x000000ff1000720c */ /* 0x004fc80003f05070 */
[----:B------:R-:W-:-:S13]  /*00c0*/  ISETP.NE.AND.EX P0, PT, R17, RZ, PT, P0 ;  /* 0x000000ff1100720c */ /* 0x000fda0003f05300 */
[----:B------:R-:W-:Y:S05]  /*00d0*/  @!P0 BRA `(.L_x_0) ;  /* 0x0000000000308947 */ /* 0x000fea0003800000 */
[----:B------:R-:W0:Y:S02]  /*00e0*/  S2R R11, SR_TID.X ;  /* 0x00000000000b7919 */ /* 0x000e240000002100 */
[----:B0-----:R-:W-:-:S06]  /*00f0*/  IMAD.WIDE.U32 R2, R11, 0x4, R16 ;  /* 0x000000040b027825 */ /* 0x001fcc00078e0010 */
[----:B------:R-:W2:Y:S01]  /*0100*/  LD.E R2, desc[UR4][R2.64] ;  /* 0x0000000402027980 */ /* 0x000ea2000c101900 */
[----:B------:R-:W-:Y:S01]  /*0110*/  MOV R0, 0x0 ;  /* 0x0000000000007802 */ /* 0x000fe20000000f00 */
[----:B------:R-:W0:Y:S02]  /*0120*/  LDCU.64 UR4, c[0x4][0x18] ;  /* 0x01000300ff0477ac */ /* 0x000e240008000a00 */
[----:B------:R1:W-:Y:S01]  /*0130*/  STL.64 [R1], R10 ;  /* 0x0000000a01007387 */ /* 0x0003e20000100a00 */
[----:B------:R1:W3:Y:S01]  /*0140*/  LDC.64 R8, c[0x4][R0] ;  /* 0x0100000000087b82 */ /* 0x0002e20000000a00 */
[----:B0-----:R-:W-:Y:S02]  /*0150*/  IMAD.U32 R4, RZ, RZ, UR4 ;  /* 0x00000004ff047e24 */ /* 0x001fe4000f8e00ff */
[----:B------:R-:W-:Y:S01]  /*0160*/  IMAD.U32 R5, RZ, RZ, UR5 ;  /* 0x00000005ff057e24 */ /* 0x000fe2000f8e00ff */
[----:B--23--:R1:W-:Y:S06]  /*0170*/  STL [R1+0x8], R2 ;  /* 0x0000080201007387 */ /* 0x00c3ec0000100800 */
[----:B------:R-:W-:-:S07]  /*0180*/  LEPC R20, `(.L_x_0) ;  /* 0x000000001014794e */ /* 0x000fce0000000000 */
[----:B-1----:R-:W-:Y:S05]  /*0190*/  CALL.ABS.NOINC R8 ;  /* 0x0000000008007343 */ /* 0x002fea0003c00000 */
.L_x_0:
[----:B------:R-:W0:Y:S02]  /*01a0*/  S2R R0, SR_TID.X ;  /* 0x0000000000007919 */ /* 0x000e240000002100 */
[----:B0-----:R-:W-:-:S13]  /*01b0*/  ISETP.NE.AND P0, PT, R0, RZ, PT ;  /* 0x000000ff0000720c */ /* 0x001fda0003f05270 */
[----:B------:R-:W-:Y:S05]  /*01c0*/  @P0 EXIT ;  /* 0x000000000000094d */ /* 0x000fea0003800000 */
[----:B------:R-:W-:Y:S01]  /*01d0*/  MOV R0, 0x8 ;  /* 0x0000000800007802 */ /* 0x000fe20000000f00 */
[----:B------:R-:W-:Y:S02]  /*01e0*/  IMAD.MOV.U32 R4, RZ, RZ, R16 ;  /* 0x000000ffff047224 */ /* 0x000fe400078e0010 */
[----:B------:R-:W-:Y:S01]  /*01f0*/  IMAD.MOV.U32 R5, RZ, RZ, R17 ;  /* 0x000000ffff057224 */ /* 0x000fe200078e0011 */
[----:B------:R0:W1:Y:S06]  /*0200*/  LDC.64 R2, c[0x4][R0] ;  /* 0x0100000000027b82 */ /* 0x00006c0000000a00 */
[----:B------:R-:W-:-:S07]  /*0210*/  LEPC R20, `(.L_x_1) ;  /* 0x000000001014794e */ /* 0x000fce0000000000 */
[----:B01----:R-:W-:Y:S05]  /*0220*/  CALL.ABS.NOINC R2 ;  /* 0x0000000002007343 */ /* 0x003fea0003c00000 */
.L_x_1:
[----:B------:R-:W-:Y:S05]  /*0230*/  EXIT ;  /* 0x000000000000794d */ /* 0x000fea0003800000 */
.L_x_2:
[----:B------:R-:W-:-:S00]  /*0240*/  BRA `(.L_x_2) ;  /* 0xfffffffc00fc7947 */ /* 0x000fc0000383ffff */
[----:B------:R-:W-:-:S00]  /*0250*/  NOP ;  /* 0x0000000000007918 */ /* 0x000fc00000000000 */
        /* <DEDUP_REMOVED lines=10> */
.L_x_7:


//--------------------- .text._Z6usememv          --------------------------
	.section	.text._Z6usememv,"ax",@progbits
	.align	128
        .global         _Z6usememv
        .type           _Z6usememv,@function
        .size           _Z6usememv,(.L_x_8 - _Z6usememv)
        .other          _Z6usememv,@"STO_CUDA_ENTRY STV_DEFAULT"
_Z6usememv:
.text._Z6usememv:
[----:B------:R-:W-:Y:S01]  /*0000*/  LDC R1, c[0x0][0x37c] ;  /* 0x0000df00ff017b82 */ /* 0x000fe20000000800 */
[----:B------:R-:W0:Y:S07]  /*0010*/  S2R R5, SR_CTAID.X ;  /* 0x0000000000057919 */ /* 0x000e2e0000002500 */
[----:B------:R-:W0:Y:S01]  /*0020*/  LDC.64 R2, c[0x4][0x10] ;  /* 0x01000400ff027b82 */ /* 0x000e220000000a00 */
[----:B------:R-:W1:Y:S01]  /*0030*/  LDCU.64 UR4, c[0x0][0x358] ;  /* 0x00006b00ff0477ac */ /* 0x000e620008000a00 */
[----:B0-----:R-:W-:-:S06]  /*0040*/  IMAD.WIDE.U32 R2, R5, 0x8, R2 ;  /* 0x0000000805027825 */ /* 0x001fcc00078e0002 */
[----:B-1----:R-:W2:Y:S02]  /*0050*/  LDG.E.64 R2, desc[UR4][R2.64] ;  /* 0x0000000402027981 */ /* 0x002ea4000c1e1b00 */
[----:B--2---:R-:W-:-:S04]  /*0060*/  ISETP.NE.U32.AND P0, PT, R2, RZ, PT ;  /* 0x000000ff0200720c */ /* 0x004fc80003f05070 */
[----:B------:R-:W-:-:S13]  /*0070*/  ISETP.NE.AND.EX P0, PT, R3, RZ, PT, P0 ;  /* 0x000000ff0300720c */ /* 0x000fda0003f05300 */
[----:B------:R-:W-:Y:S05]  /*0080*/  @!P0 EXIT ;  /* 0x000000000000894d */ /* 0x000fea0003800000 */
[----:B------:R-:W0:Y:S02]  /*0090*/  S2R R5, SR_TID.X ;  /* 0x0000000000057919 */ /* 0x000e240000002100 */
[----:B0-----:R-:W-:-:S05]  /*00a0*/  IMAD.WIDE.U32 R2, R5, 0x4, R2 ;  /* 0x0000000405027825 */ /* 0x001fca00078e0002 */
[----:B------:R-:W2:Y:S02]  /*00b0*/  LDG.E R0, desc[UR4][R2.64] ;  /* 0x0000000402007981 */ /* 0x000ea4000c1e1900 */
[----:B--2---:R-:W-:-:S05]  /*00c0*/  IADD3 R5, PT, PT, R0, R5, RZ ;  /* 0x0000000500057210 */ /* 0x004fca0007ffe0ff */
[----:B------:R-:W-:Y:S01]  /*00d0*/  STG.E desc[UR4][R2.64], R5 ;  /* 0x0000000502007986 */ /* 0x000fe2000c101904 */
[----:B------:R-:W-:Y:S05]  /*00e0*/  EXIT ;  /* 0x000000000000794d */ /* 0x000fea0003800000 */
.L_x_3:
        /* <DEDUP_REMOVED lines=9> */
.L_x_8:


//--------------------- .text._Z8allocmemv        --------------------------
	.section	.text._Z8allocmemv,"ax",@progbits
	.align	128
        .global         _Z8allocmemv
        .type           _Z8allocmemv,@function
        .size           _Z8allocmemv,(.L_x_9 - _Z8allocmemv)
        .other          _Z8allocmemv,@"STO_CUDA_ENTRY STV_DEFAULT"
_Z8allocmemv:
.text._Z8allocmemv:
[----:B------:R-:W0:Y:S01]  /*0000*/  LDC R1, c[0x0][0x37c] ;  /* 0x0000df00ff017b82 */ /* 0x000e220000000800 */
[----:B------:R-:W1:Y:S01]  /*0010*/  S2R R16, SR_TID.X ;  /* 0x0000000000107919 */ /* 0x000e620000002100 */
[----:B------:R-:W2:Y:S01]  /*0020*/  LDCU.64 UR36, c[0x0][0x358] ;  /* 0x00006b00ff2477ac */ /* 0x000ea20008000a00 */
[----:B-1----:R-:W-:-:S13]  /*0030*/  ISETP.NE.AND P0, PT, R16, RZ, PT ;  /* 0x000000ff1000720c */ /* 0x002fda0003f05270 */
[----:B--2---:R-:W-:Y:S05]  /*0040*/  @P0 BRA `(.L_x_4) ;  /* 0x0000000000300947 */ /* 0x004fea0003800000 */
[----:B------:R-:W1:Y:S01]  /*0050*/  LDCU UR4, c[0x0][0x360] ;  /* 0x00006c00ff0477ac */ /* 0x000e620008000800 */
[----:B------:R-:W-:Y:S01]  /*0060*/  MOV R0, 0x20 ;  /* 0x0000002000007802 */ /* 0x000fe20000000f00 */
[----:B------:R-:W-:-:S03]  /*0070*/  IMAD.MOV.U32 R5, RZ, RZ, RZ ;  /* 0x000000ffff057224 */ /* 0x000fc600078e00ff */
[----:B------:R2:W3:Y:S01]  /*0080*/  LDC.64 R2, c[0x4][R0] ;  /* 0x0100000000027b82 */ /* 0x0004e20000000a00 */
[----:B-1----:R-:W-:-:S06]  /*0090*/  USHF.L.U32 UR4, UR4, 0x2, URZ ;  /* 0x0000000204047899 */ /* 0x002fcc00080006ff */
[----:B--2---:R-:W-:-:S07]  /*00a0*/  IMAD.U32 R4, RZ, RZ, UR4 ;  /* 0x00000004ff047e24 */ /* 0x004fce000f8e00ff */
[----:B------:R-:W-:-:S07]  /*00b0*/  LEPC R20, `(.L_x_5) ;  /* 0x000000001014794e */ /* 0x000fce0000000000 */
[----:B0--3--:R-:W-:Y:S05]  /*00c0*/  CALL.ABS.NOINC R2 ;  /* 0x0000000002007343 */ /* 0x009fea0003c00000 */
.L_x_5:
[----:B------:R-:W0:Y:S01]  /*00d0*/  S2R R7, SR_CTAID.X ;  /* 0x0000000000077919 */ /* 0x000e220000002500 */
[----:B------:R-:W0:Y:S02]  /*00e0*/  LDC.64 R2, c[0x4][0x10] ;  /* 0x01000400ff027b82 */ /* 0x000e240000000a00 */
[----:B0-----:R-:W-:-:S05]  /*00f0*/  IMAD.WIDE.U32 R2, R7, 0x8, R2 ;  /* 0x0000000807027825 */ /* 0x001fca00078e0002 */
[----:B------:R1:W-:Y:S02]  /*0100*/  STG.E.64 desc[UR36][R2.64], R4 ;  /* 0x0000000402007986 */ /* 0x0003e4000c101b24 */
.L_x_4:
[----:B-1----:R-:W1:Y:S01]  /*0110*/  S2R R5, SR_CTAID.X ;  /* 0x0000000000057919 */ /* 0x002e620000002500 */
[----:B------:R-:W1:Y:S01]  /*0120*/  LDC.64 R2, c[0x4][0x10] ;  /* 0x01000400ff027b82 */ /* 0x000e620000000a00 */
[----:B------:R-:W-:Y:S05]  /*0130*/  WARPSYNC.ALL ;  /* 0x0000000000007948 */ /* 0x000fea0003800000 */
[----:B-1----:R-:W-:Y:S02]  /*0140*/  IMAD.WIDE.U32 R2, R5, 0x8, R2 ;  /* 0x0000000805027825 */ /* 0x002fe400078e0002 */
[----:B------:R-:W-:Y:S06]  /*0150*/  BAR.SYNC.DEFER_BLOCKING 0x0 ;  /* 0x0000000000007b1d */ /* 0x000fec0000010000 */
[----:B------:R-:W2:Y:S02]  /*0160*/  LDG.E.64 R2, desc[UR36][R2.64] ;  /* 0x0000002402027981 */ /* 0x000ea4000c1e1b00 */
[----:B--2---:R-:W-:-:S04]  /*0170*/  ISETP.NE.U32.AND P0, PT, R2, RZ, PT ;  /* 0x000000ff0200720c */ /* 0x004fc80003f05070 */
[----:B------:R-:W-:-:S13]  /*0180*/  ISETP.NE.AND.EX P0, PT, R3, RZ, PT, P0 ;  /* 0x000000ff0300720c */ /* 0x000fda0003f05300 */
[----:B------:R-:W-:Y:S05]  /*0190*/  @!P0 EXIT ;  /* 0x000000000000894d */ /* 0x000fea0003800000 */
[----:B------:R-:W-:-:S05]  /*01a0*/  IMAD.WIDE.U32 R2, R16, 0x4, R2 ;  /* 0x0000000410027825 */ /* 0x000fca00078e0002 */
[----:B------:R-:W-:Y:S01]  /*01b0*/  ST.E desc[UR36][R2.64], RZ ;  /* 0x000000ff02007985 */ /* 0x000fe2000c101924 */
[----:B------:R-:W-:Y:S05]  /*01c0*/  EXIT ;  /* 0x000000000000794d */ /* 0x000fea0003800000 */
.L_x_6:
        /* <DEDUP_REMOVED lines=11> */
.L_x_9:


//--------------------- .nv.global.init           --------------------------
	.section	.nv.global.init,"aw",@progbits
.nv.global.init:
	.type		$str,@object
	.size		$str,(.L_1 - $str)
$str:
        /*0000*/ 	.byte	0x42, 0x6c, 0x6f, 0x63, 0x6b, 0x20, 0x25, 0x64, 0x2c, 0x20, 0x54, 0x68, 0x72, 0x65, 0x61, 0x64
        /*0010*/ 	.byte	0x20, 0x25, 0x64, 0x3a, 0x20, 0x66, 0x69, 0x6e, 0x61, 0x6c, 0x20, 0x76, 0x61, 0x6c, 0x75, 0x65
        /*0020*/ 	.byte	0x20, 0x3d, 0x20, 0x25, 0x64, 0x0a, 0x00
.L_1:


//--------------------- .nv.shared.reserved.0     --------------------------
	.section	.nv.shared.reserved.0,"aw",@nobits
	.weak		__nv_reservedSMEM_offset_0_alias
	.size		__nv_reservedSMEM_offset_0_alias, 0, 64
	.other		__nv_reservedSMEM_offset_0_alias,@"STO_CUDA_RESERVED_SHARED STV_DEFAULT"
__nv_reservedSMEM_offset_0_alias:
	.zero		0
	.zero		64


//--------------------- .nv.global                --------------------------
	.section	.nv.global,"aw",@nobits
	.align	8
.nv.global:
	.type		dataptr,@object
	.size		dataptr,(.L_0 - dataptr)
dataptr:
	.zero		160
.L_0:


//--------------------- .nv.constant0._Z7freememv --------------------------
	.section	.nv.constant0._Z7freememv,"a",@progbits
	.sectionflags	@""
	.align	4
.nv.constant0._Z7freememv:
	.zero		896


//--------------------- .nv.constant0._Z6usememv  --------------------------
	.section	.nv.constant0._Z6usememv,"a",@progbits
	.sectionflags	@""
	.align	4
.nv.constant0._Z6usememv:
	.zero		896


//--------------------- .nv.constant0._Z8allocmemv --------------------------
	.section	.nv.constant0._Z8allocmemv,"a",@progbits
	.sectionflags	@""
	.align	4
.nv.constant0._Z8allocmemv:
	.zero		896


//--------------------- SYMBOLS --------------------------

	.type		.nv.reservedSmem.offset0,@object
	.size		.nv.reservedSmem.offset0,0x4
	.type		vprintf,@function
	.type		free,@function
	.type		malloc,@function
